	.headerflags	@"EF_CUDA_TEXMODE_UNIFIED EF_CUDA_64BIT_ADDRESS EF_CUDA_ACCELERATORS EF_CUDA_SM90 EF_CUDA_VIRTUAL_SM(EF_CUDA_SM90)"
	.elftype	@"ET_EXEC"


//--------------------- .nv.info                  --------------------------
	.section	.nv.info,"",@"SHT_CUDA_INFO"
	.align	4


	//----- nvinfo : EIATTR_REGCOUNT
	.align		4
        /*0000*/ 	.byte	0x04, 0x2f
        /*0002*/ 	.short	(.L_1 - .L_0)
	.align		4
.L_0:
        /*0004*/ 	.word	index@(triton_poi_fused_cat_60)
        /*0008*/ 	.word	0x00000012


	//----- nvinfo : EIATTR_MIN_STACK_SIZE
	.align		4
.L_1:
        /*000c*/ 	.byte	0x04, 0x12
        /*000e*/ 	.short	(.L_3 - .L_2)
	.align		4
.L_2:
        /*0010*/ 	.word	index@(triton_poi_fused_cat_60)
        /*0014*/ 	.word	0x00000000


	//----- nvinfo : EIATTR_FRAME_SIZE
	.align		4
.L_3:
        /*0018*/ 	.byte	0x04, 0x11
        /*001a*/ 	.short	(.L_5 - .L_4)
	.align		4
.L_4:
        /*001c*/ 	.word	index@(triton_poi_fused_cat_60)
        /*0020*/ 	.word	0x00000000


	//----- nvinfo : EIATTR_MIN_STACK_SIZE
	.align		4
.L_5:
        /*0024*/ 	.byte	0x04, 0x12
        /*0026*/ 	.short	(.L_7 - .L_6)
	.align		4
.L_6:
        /*0028*/ 	.word	index@(triton_poi_fused_cat_60)
        /*002c*/ 	.word	0x00000000
.L_7:


//--------------------- .nv.info.triton_poi_fused_cat_60 --------------------------
	.section	.nv.info.triton_poi_fused_cat_60,"",@"SHT_CUDA_INFO"
	.sectionflags	@""
	.align	4


	//----- nvinfo : EIATTR_CUDA_API_VERSION
	.align		4
        /*0000*/ 	.byte	0x04, 0x37
        /*0002*/ 	.short	(.L_9 - .L_8)
.L_8:
        /*0004*/ 	.word	0x0000007c


	//----- nvinfo : EIATTR_KPARAM_INFO
	.align		4
.L_9:
        /*0008*/ 	.byte	0x04, 0x17
        /*000a*/ 	.short	(.L_11 - .L_10)
.L_10:
        /*000c*/ 	.word	0x00000000
        /*0010*/ 	.short	0x0004
        /*0012*/ 	.short	0x0020
        /*0014*/ 	.byte	0x00, 0xf0, 0x11, 0x00


	//----- nvinfo : EIATTR_KPARAM_INFO
	.align		4
.L_11:
        /*0018*/ 	.byte	0x04, 0x17
        /*001a*/ 	.short	(.L_13 - .L_12)
.L_12:
        /*001c*/ 	.word	0x00000000
        /*0020*/ 	.short	0x0003
        /*0022*/ 	.short	0x0018
        /*0024*/ 	.byte	0x00, 0xf4, 0x21, 0x00


	//----- nvinfo : EIATTR_KPARAM_INFO
	.align		4
.L_13:
        /*0028*/ 	.byte	0x04, 0x17
        /*002a*/ 	.short	(.L_15 - .L_14)
.L_14:
        /*002c*/ 	.word	0x00000000
        /*0030*/ 	.short	0x0002
        /*0032*/ 	.short	0x0010
        /*0034*/ 	.byte	0x00, 0xf4, 0x21, 0x00


	//----- nvinfo : EIATTR_KPARAM_INFO
	.align		4
.L_15:
        /*0038*/ 	.byte	0x04, 0x17
        /*003a*/ 	.short	(.L_17 - .L_16)
.L_16:
        /*003c*/ 	.word	0x00000000
        /*0040*/ 	.short	0x0001
        /*0042*/ 	.short	0x0008
        /*0044*/ 	.byte	0x00, 0xf4, 0x21, 0x00


	//----- nvinfo : EIATTR_KPARAM_INFO
	.align		4
.L_17:
        /*0048*/ 	.byte	0x04, 0x17
        /*004a*/ 	.short	(.L_19 - .L_18)
.L_18:
        /*004c*/ 	.word	0x00000000
        /*0050*/ 	.short	0x0000
        /*0052*/ 	.short	0x0000
        /*0054*/ 	.byte	0x00, 0xf4, 0x21, 0x00


	//----- nvinfo : EIATTR_SPARSE_MMA_MASK
	.align		4
.L_19:
        /*0058*/ 	.byte	0x03, 0x50
        /*005a*/ 	.short	0x0000


	//----- nvinfo : EIATTR_MAXREG_COUNT
	.align		4
        /*005c*/ 	.byte	0x03, 0x1b
        /*005e*/ 	.short	0x00ff


	//----- nvinfo : EIATTR_EXIT_INSTR_OFFSETS
	.align		4
        /*0060*/ 	.byte	0x04, 0x1c
        /*0062*/ 	.short	(.L_21 - .L_20)


	//   ....[0]....
.L_20:
        /*0064*/ 	.word	0x000001c0


	//   ....[1]....
        /*0068*/ 	.word	0x000001e0


	//----- nvinfo : EIATTR_REQNTID
	.align		4
.L_21:
        /*006c*/ 	.byte	0x04, 0x10
        /*006e*/ 	.short	(.L_23 - .L_22)
.L_22:
        /*0070*/ 	.word	0x00000080
        /*0074*/ 	.word	0x00000001
        /*0078*/ 	.word	0x00000001


	//----- nvinfo : EIATTR_CBANK_PARAM_SIZE
	.align		4
.L_23:
        /*007c*/ 	.byte	0x03, 0x19
        /*007e*/ 	.short	0x0024


	//----- nvinfo : EIATTR_PARAM_CBANK
	.align		4
        /*0080*/ 	.byte	0x04, 0x0a
        /*0082*/ 	.short	(.L_25 - .L_24)
	.align		4
.L_24:
        /*0084*/ 	.word	index@(.nv.constant0.triton_poi_fused_cat_60)
        /*0088*/ 	.short	0x0210
        /*008a*/ 	.short	0x0024


	//----- nvinfo : EIATTR_SW_WAR
	.align		4
.L_25:
        /*008c*/ 	.byte	0x04, 0x36
        /*008e*/ 	.short	(.L_27 - .L_26)
.L_26:
        /*0090*/ 	.word	0x00000008
.L_27:


//--------------------- .nv.callgraph             --------------------------
	.section	.nv.callgraph,"",@"SHT_CUDA_CALLGRAPH"
	.align	4
	.sectionentsize	8
	.align		4
        /*0000*/ 	.word	0x00000000
	.align		4
        /*0004*/ 	.word	0xffffffff
	.align		4
        /*0008*/ 	.word	0x00000000
	.align		4
        /*000c*/ 	.word	0xfffffffe
	.align		4
        /*0010*/ 	.word	0x00000000
	.align		4
        /*0014*/ 	.word	0xfffffffd
	.align		4
        /*0018*/ 	.word	0x00000000
	.align		4
        /*001c*/ 	.word	0xfffffffc


//--------------------- .text.triton_poi_fused_cat_60 --------------------------
	.section	.text.triton_poi_fused_cat_60,"ax",@progbits
	.align	128
        .global         triton_poi_fused_cat_60
        .type           triton_poi_fused_cat_60,@function
        .size           triton_poi_fused_cat_60,(.L_x_1 - triton_poi_fused_cat_60)
        .other          triton_poi_fused_cat_60,@"STO_CUDA_ENTRY STV_DEFAULT"
triton_poi_fused_cat_60:
.text.triton_poi_fused_cat_60:
[----:B------:R-:W0:Y:S01]  /*0000*/  LDC R1, c[0x0][0x28] ;  /* 0x00000a00ff017b82 */ /* 0x000e220000000800 */
[----:B------:R-:W1:Y:S07]  /*0010*/  S2R R0, SR_TID.X ;  /* 0x0000000000007919 */ /* 0x000e6e0000002100 */
[----:B------:R-:W2:Y:S01]  /*0020*/  LDC.64 R4, c[0x0][0x210] ;  /* 0x00008400ff047b82 */ /* 0x000ea20000000a00 */
[----:B------:R-:W-:Y:S01]  /*0030*/  CS2R R2, SRZ ;  /* 0x0000000000027805 */ /* 0x000fe2000001ff00 */
[----:B------:R-:W-:Y:S01]  /*0040*/  ULDC.64 UR4, c[0x0][0x208] ;  /* 0x0000820000047ab9 */ /* 0x000fe20000000a00 */
[----:B------:R-:W3:Y:S05]  /*0050*/  S2R R13, SR_CTAID.X ;  /* 0x00000000000d7919 */ /* 0x000eea0000002500 */
[----:B------:R-:W4:Y:S08]  /*0060*/  LDC.64 R6, c[0x0][0x218] ;  /* 0x00008600ff067b82 */ /* 0x000f300000000a00 */
[----:B------:R-:W5:Y:S08]  /*0070*/  LDC.64 R8, c[0x0][0x220] ;  /* 0x00008800ff087b82 */ /* 0x000f700000000a00 */
[----:B------:R-:W4:Y:S01]  /*0080*/  LDC.64 R10, c[0x0][0x228] ;  /* 0x00008a00ff0a7b82 */ /* 0x000f220000000a00 */
[----:B-1----:R-:W-:-:S05]  /*0090*/  IMAD.SHL.U32 R0, R0, 0x2, RZ ;  /* 0x0000000200007824 */ /* 0x002fca00078e00ff */
[----:B------:R-:W-:-:S04]  /*00a0*/  LOP3.LUT R0, R0, 0xfe, RZ, 0xc0, !PT ;  /* 0x000000fe00007812 */ /* 0x000fc800078ec0ff */
[----:B---3--:R-:W-:-:S04]  /*00b0*/  LEA R13, R13, R0, 0x8 ;  /* 0x000000000d0d7211 */ /* 0x008fc800078e40ff */
[C---:B------:R-:W-:Y:S01]  /*00c0*/  ISETP.GE.AND P0, PT, R13.reuse, 0x800, PT ;  /* 0x000008000d00780c */ /* 0x040fe20003f06270 */
[----:B--2---:R-:W-:-:S12]  /*00d0*/  IMAD.WIDE R4, R13, 0x4, R4 ;  /* 0x000000040d047825 */ /* 0x004fd800078e0204 */
[----:B------:R4:W2:Y:S01]  /*00e0*/  @!P0 LDG.E.64 R2, desc[UR4][R4.64] ;  /* 0x0000000404028981 */ /* 0x0008a2000c1e1b00 */
[----:B------:R-:W-:-:S04]  /*00f0*/  SHF.R.S32.HI R0, RZ, 0x1f, R13 ;  /* 0x0000001fff007819 */ /* 0x000fc8000001140d */
[----:B------:R-:W-:-:S04]  /*0100*/  LEA.HI R0, R0, R13, RZ, 0x9 ;  /* 0x0000000d00007211 */ /* 0x000fc800078f48ff */
[----:B------:R-:W-:Y:S02]  /*0110*/  LOP3.LUT R12, R0, 0xfffffe00, RZ, 0xc0, !PT ;  /* 0xfffffe00000c7812 */ /* 0x000fe400078ec0ff */
[----:B------:R-:W-:-:S03]  /*0120*/  SHF.R.S32.HI R0, RZ, 0x9, R0 ;  /* 0x00000009ff007819 */ /* 0x000fc60000011400 */
[----:B------:R-:W-:-:S04]  /*0130*/  IMAD.IADD R13, R13, 0x1, -R12 ;  /* 0x000000010d0d7824 */ /* 0x000fc800078e0a0c */
[----:B------:R-:W-:-:S04]  /*0140*/  IMAD R13, R0, 0x3600, R13 ;  /* 0x00003600000d7824 */ /* 0x000fc800078e020d */
[----:B----4-:R-:W-:Y:S01]  /*0150*/  IMAD.WIDE R4, R13, 0x4, R6 ;  /* 0x000000040d047825 */ /* 0x010fe200078e0206 */
[----:B------:R-:W-:-:S05]  /*0160*/  IADD3 R15, R12, R13, RZ ;  /* 0x0000000d0c0f7210 */ /* 0x000fca0007ffe0ff */
[----:B-----5:R-:W-:-:S04]  /*0170*/  IMAD.WIDE R6, R15, 0x4, R8 ;  /* 0x000000040f067825 */ /* 0x020fc800078e0208 */
[----:B------:R-:W-:-:S04]  /*0180*/  IMAD.IADD R9, R12, 0x1, R15 ;  /* 0x000000010c097824 */ /* 0x000fc800078e020f */
[----:B0-----:R-:W-:Y:S01]  /*0190*/  IMAD.WIDE R8, R9, 0x4, R10 ;  /* 0x0000000409087825 */ /* 0x001fe200078e020a */
[----:B--2---:R0:W-:Y:S04]  /*01a0*/  @!P0 STG.E.64 desc[UR4][R4.64], R2 ;  /* 0x0000000204008986 */ /* 0x0041e8000c101b04 */
[----:B------:R0:W-:Y:S02]  /*01b0*/  @!P0 STG.E.64 desc[UR4][R6.64], R2 ;  /* 0x0000000206008986 */ /* 0x0001e4000c101b04 */
[----:B0-----:R-:W-:Y:S05]  /*01c0*/  @P0 EXIT ;  /* 0x000000000000094d */ /* 0x001fea0003800000 */
[----:B------:R-:W-:Y:S01]  /*01d0*/  STG.E.64 desc[UR4][R8.64], R2 ;  /* 0x0000000208007986 */ /* 0x000fe2000c101b04 */
[----:B------:R-:W-:Y:S05]  /*01e0*/  EXIT ;  /* 0x000000000000794d */ /* 0x000fea0003800000 */
.L_x_0:
[----:B------:R-:W-:-:S00]  /*01f0*/  BRA `(.L_x_0) ;  /* 0xfffffffc00fc7947 */ /* 0x000fc0000383ffff */
[----:B------:R-:W-:-:S00]  /*0200*/  NOP ;  /* 0x0000000000007918 */ /* 0x000fc00000000000 */
[----:B------:R-:W-:-:S00]  /*0210*/  NOP ;  /* 0x0000000000007918 */ /* 0x000fc00000000000 */
[----:B------:R-:W-:-:S00]  /*0220*/  NOP ;  /* 0x0000000000007918 */ /* 0x000fc00000000000 */
[----:B------:R-:W-:-:S00]  /*0230*/  NOP ;  /* 0x0000000000007918 */ /* 0x000fc00000000000 */
[----:B------:R-:W-:-:S00]  /*0240*/  NOP ;  /* 0x0000000000007918 */ /* 0x000fc00000000000 */
[----:B------:R-:W-:-:S00]  /*0250*/  NOP ;  /* 0x0000000000007918 */ /* 0x000fc00000000000 */
[----:B------:R-:W-:-:S00]  /*0260*/  NOP ;  /* 0x0000000000007918 */ /* 0x000fc00000000000 */
[----:B------:R-:W-:-:S00]  /*0270*/  NOP ;  /* 0x0000000000007918 */ /* 0x000fc00000000000 */
.L_x_1:


//--------------------- .nv.constant0.triton_poi_fused_cat_60 --------------------------
	.section	.nv.constant0.triton_poi_fused_cat_60,"a",@progbits
	.sectionflags	@""
	.align	4
.nv.constant0.triton_poi_fused_cat_60:
	.zero		564
